	.version 1.1
	.target compute_10, map_f64_to_f32
	// compiled with /home/mmurphy/sw/compiler/gpgpu/open64/src/targia3264_nvisa/lib//be
	// nvopencc built on 2008-02-15

	.reg .u32 %ra<17>;
	.reg .u64 %rda<17>;
	.reg .f32 %fa<17>;
	.reg .f64 %fda<17>;
	.reg .u32 %rv<5>;
	.reg .u64 %rdv<5>;
	.reg .f32 %fv<5>;
	.reg .f64 %fdv<5>;


	//-----------------------------------------------------------
	// Compiling loop9.i (/tmp/ccBI#.QEuja4)
	//-----------------------------------------------------------

	//-----------------------------------------------------------
	// Options:
	//-----------------------------------------------------------
	//  Target:ptx, ISA:compute_10, Endian:little, Pointer Size:64
	//  -O3	(Optimization level)
	//  -g0	(Debug level)
	//  -m2	(Report advisories)
	//-----------------------------------------------------------

	.file	1	"loop9.i"

	.shared .align 4 .b8 data1[4096];
	.shared .align 4 .b8 data2[4096];
	.shared .align 4 .b8 data3[4096];

	.entry doit
	{
	.reg .u32 %r<24>;
	.reg .u64 %rd<16>;
	.reg .f32 %f<50>;
	.reg .pred %p<5>;
	.loc	1	10	0
$LBB1_doit:
	.loc	1	12	0
	mov.s32 	%r1, %r2;            	// 
	mov.s32 	%r3, %r1;            	// 
	mov.s32 	%r4, %r5;            	// 
	setp.ge.s32 	%p1, %r1, %r4;   	// 
	@%p1 bra 	$Lt_0_9;            	// 
	sub.s32 	%r6, %r4, %r1;       	// 
	add.s32 	%r7, %r6, 3;         	// 
	shr.s32 	%r8, %r7, 31;        	// 
	mov.s32 	%r9, 3;              	// 
	and.b32 	%r10, %r8, %r9;      	// 
	add.s32 	%r11, %r10, %r7;     	// 
	shr.s32 	%r12, %r11, 2;       	// 
	mov.s32 	%r13, %r12;          	// 
	mov.s32 	%r14, %r15;          	// 
	add.s32 	%r16, %r1, %r14;     	// 
	add.s32 	%r17, %r14, %r4;     	// 
	sub.s32 	%r18, %r1, %r14;     	// 
	cvt.s64.s32 	%rd1, %r18;      	// 
	cvt.s64.s32 	%rd2, %r16;      	// 
	mul.lo.u64 	%rd3, %rd2, 32;   	// 
	add.u64 	%rd4, %rd1, %rd3;    	// 
	mul.lo.u64 	%rd5, %rd4, 4;    	// 
	mov.u64 	%rd6, data2;         	// 
	add.u64 	%rd7, %rd5, %rd6;    	// 
	mov.u64 	%rd8, data3;         	// 
	add.u64 	%rd9, %rd5, %rd8;    	// 
	mov.u64 	%rd10, data1;        	// 
	mov.s32 	%r19, %r13;          	// 
$Lt_0_11:
 //<loop> Loop body line 12, nesting depth: 1, estimated iterations: unknown
	mov.s32 	%r20, %r12;          	// 
	mov.s32 	%r21, %r16;          	// 
	mov.s64 	%rd11, %rd5;         	// 
	mov.s64 	%rd12, %rd7;         	// 
	mov.s64 	%rd13, %rd9;         	// 
	add.u64 	%rd14, %rd11, %rd10; 	// 
 //<loop> Part of loop body line 12, head labeled $Lt_0_11
	mov.s32 	%r22, %r20;          	// 
$Lt_0_14:
 //<loop> Loop body line 12, nesting depth: 2, estimated iterations: unknown
	.loc	1	15	0
	ld.shared.f32 	%f1, [%rd12+0];	// id:258 data2+0x0
	ld.shared.f32 	%f2, [%rd13+0];	// id:259 data3+0x0
	mul.f32 	%f3, %f1, %f2;       	// 
	st.shared.f32 	[%rd14+0], %f3;	// id:260 data1+0x0
	.loc	1	16	0
	ld.shared.f32 	%f4, [%rd12+4];	// id:261 data2+0x0
	ld.shared.f32 	%f5, [%rd13+4];	// id:262 data3+0x0
	mul.f32 	%f6, %f4, %f5;       	// 
	st.shared.f32 	[%rd14+4], %f6;	// id:263 data1+0x0
	.loc	1	17	0
	ld.shared.f32 	%f7, [%rd12+8];	// id:264 data2+0x0
	ld.shared.f32 	%f8, [%rd13+8];	// id:265 data3+0x0
	mul.f32 	%f9, %f7, %f8;       	// 
	st.shared.f32 	[%rd14+8], %f9;	// id:266 data1+0x0
	.loc	1	18	0
	ld.shared.f32 	%f10, [%rd12+12];	// id:267 data2+0x0
	ld.shared.f32 	%f11, [%rd13+12];	// id:268 data3+0x0
	mul.f32 	%f12, %f10, %f11;    	// 
	st.shared.f32 	[%rd14+12], %f12;	// id:269 data1+0x0
	.loc	1	20	0
	ld.shared.f32 	%f13, [%rd12+128];	// id:270 data2+0x0
	ld.shared.f32 	%f14, [%rd13+128];	// id:271 data3+0x0
	mul.f32 	%f15, %f13, %f14;    	// 
	st.shared.f32 	[%rd14+128], %f15;	// id:272 data1+0x0
	.loc	1	21	0
	ld.shared.f32 	%f16, [%rd12+132];	// id:273 data2+0x0
	ld.shared.f32 	%f17, [%rd13+132];	// id:274 data3+0x0
	mul.f32 	%f18, %f16, %f17;    	// 
	st.shared.f32 	[%rd14+132], %f18;	// id:275 data1+0x0
	.loc	1	22	0
	ld.shared.f32 	%f19, [%rd12+136];	// id:276 data2+0x0
	ld.shared.f32 	%f20, [%rd13+136];	// id:277 data3+0x0
	mul.f32 	%f21, %f19, %f20;    	// 
	st.shared.f32 	[%rd14+136], %f21;	// id:278 data1+0x0
	.loc	1	23	0
	ld.shared.f32 	%f22, [%rd12+140];	// id:279 data2+0x0
	ld.shared.f32 	%f23, [%rd13+140];	// id:280 data3+0x0
	mul.f32 	%f24, %f22, %f23;    	// 
	st.shared.f32 	[%rd14+140], %f24;	// id:281 data1+0x0
	.loc	1	25	0
	ld.shared.f32 	%f25, [%rd12+256];	// id:282 data2+0x0
	ld.shared.f32 	%f26, [%rd13+256];	// id:283 data3+0x0
	mul.f32 	%f27, %f25, %f26;    	// 
	st.shared.f32 	[%rd14+256], %f27;	// id:284 data1+0x0
	.loc	1	26	0
	ld.shared.f32 	%f28, [%rd12+260];	// id:285 data2+0x0
	ld.shared.f32 	%f29, [%rd13+260];	// id:286 data3+0x0
	mul.f32 	%f30, %f28, %f29;    	// 
	st.shared.f32 	[%rd14+260], %f30;	// id:287 data1+0x0
	.loc	1	27	0
	ld.shared.f32 	%f31, [%rd12+264];	// id:288 data2+0x0
	ld.shared.f32 	%f32, [%rd13+264];	// id:289 data3+0x0
	mul.f32 	%f33, %f31, %f32;    	// 
	st.shared.f32 	[%rd14+264], %f33;	// id:290 data1+0x0
	.loc	1	28	0
	ld.shared.f32 	%f34, [%rd12+268];	// id:291 data2+0x0
	ld.shared.f32 	%f35, [%rd13+268];	// id:292 data3+0x0
	mul.f32 	%f36, %f34, %f35;    	// 
	st.shared.f32 	[%rd14+268], %f36;	// id:293 data1+0x0
	.loc	1	30	0
	ld.shared.f32 	%f37, [%rd12+384];	// id:294 data2+0x0
	ld.shared.f32 	%f38, [%rd13+384];	// id:295 data3+0x0
	mul.f32 	%f39, %f37, %f38;    	// 
	st.shared.f32 	[%rd14+384], %f39;	// id:296 data1+0x0
	.loc	1	31	0
	ld.shared.f32 	%f40, [%rd12+388];	// id:297 data2+0x0
	ld.shared.f32 	%f41, [%rd13+388];	// id:298 data3+0x0
	mul.f32 	%f42, %f40, %f41;    	// 
	st.shared.f32 	[%rd14+388], %f42;	// id:299 data1+0x0
	.loc	1	32	0
	ld.shared.f32 	%f43, [%rd12+392];	// id:300 data2+0x0
	ld.shared.f32 	%f44, [%rd13+392];	// id:301 data3+0x0
	mul.f32 	%f45, %f43, %f44;    	// 
	st.shared.f32 	[%rd14+392], %f45;	// id:302 data1+0x0
	.loc	1	33	0
	ld.shared.f32 	%f46, [%rd12+396];	// id:303 data2+0x0
	ld.shared.f32 	%f47, [%rd13+396];	// id:304 data3+0x0
	mul.f32 	%f48, %f46, %f47;    	// 
	st.shared.f32 	[%rd14+396], %f48;	// id:305 data1+0x0
	add.s32 	%r21, %r21, 4;       	// 
	add.u64 	%rd14, %rd14, 512;   	// 
	add.u64 	%rd13, %rd13, 512;   	// 
	add.u64 	%rd12, %rd12, 512;   	// 
	setp.lt.s32 	%p2, %r21, %r17; 	// 
	@%p2 bra 	$Lt_0_14;           	// 
 //<loop> Part of loop body line 12, head labeled $Lt_0_11
	add.s32 	%r3, %r3, 4;         	// 
	add.u64 	%rd5, %rd11, 16;     	// 
	add.u64 	%rd9, %rd9, 16;      	// 
	add.u64 	%rd7, %rd7, 16;      	// 
	setp.lt.s32 	%p3, %r3, %r4;   	// 
	@%p3 bra 	$Lt_0_11;           	// 
$Lt_0_9:
	.loc	1	37	0
	exit;                         	// 
$LDWend_doit:
	} // doit



// ===== COMPILED SASS (sm_100) =====

	.target	sm_100

	.elftype	@"ET_EXEC"


//--------------------- .note.nv.tkinfo           --------------------------
	.section	.note.nv.tkinfo,"",@"SHT_NOTE"
	.sectionflags	@"SHF_NOTE_NV_TKINFO"
	.tkinfo
        /*0018*/ 	.word	0x00000002
        /*0030*/ 	.string	""
        /*0030*/ 	.string	"ptxas"
        /*0030*/ 	.string	"Cuda compilation tools, release 13.0, V13.0.88"
        /*0030*/ 	.string	"Build cuda_13.0.r13.0/compiler.36424714_0"
        /*0030*/ 	.string	"-arch sm_100 "



//--------------------- .note.nv.cuinfo           --------------------------
	.section	.note.nv.cuinfo,"",@"SHT_NOTE"
	.sectionflags	@"SHF_NOTE_NV_CUINFO"
        /*0018*/ 	.short	0x0002
        /*001a*/ 	.short	0x000a
        /*001c*/ 	.short	0x0082
	.zero		2


//--------------------- .nv.info                  --------------------------
	.section	.nv.info,"",@"SHT_CUDA_INFO"
	.align	4


	//----- nvinfo : EIATTR_REGCOUNT
	.align		4
        /*0000*/ 	.byte	0x04, 0x2f
        /*0002*/ 	.short	(.L_1 - .L_0)
	.align		4
.L_0:
        /*0004*/ 	.word	index@(doit)
        /*0008*/ 	.word	0x00000008


	//----- nvinfo : EIATTR_FRAME_SIZE
	.align		4
.L_1:
        /*000c*/ 	.byte	0x04, 0x11
        /*000e*/ 	.short	(.L_3 - .L_2)
	.align		4
.L_2:
        /*0010*/ 	.word	index@(doit)
        /*0014*/ 	.word	0x00000000


	//----- nvinfo : EIATTR_MIN_STACK_SIZE
	.align		4
.L_3:
        /*0018*/ 	.byte	0x04, 0x12
        /*001a*/ 	.short	(.L_5 - .L_4)
	.align		4
.L_4:
        /*001c*/ 	.word	index@(doit)
        /*0020*/ 	.word	0x00000000
.L_5:


//--------------------- .nv.compat                --------------------------
	.section	.nv.compat,"",@"SHT_CUDA_COMPAT_INFO"
	.align	4
        /*0000*/ 	.byte	0x02, 0x09, 0x00, 0x00, 0x02, 0x02, 0x01, 0x00, 0x02, 0x05, 0x05, 0x00, 0x03, 0x07, 0x01, 0x01
        /*0010*/ 	.byte	0x02, 0x03, 0x00, 0x00, 0x02, 0x06, 0x01, 0x00, 0x04, 0x0b, 0x08, 0x00, 0x09, 0x00, 0x00, 0x00
        /*0020*/ 	.byte	0x00, 0x00, 0x00, 0x00


//--------------------- .nv.info.doit             --------------------------
	.section	.nv.info.doit,"",@"SHT_CUDA_INFO"
	.sectionflags	@""
	.align	4


	//----- nvinfo : EIATTR_CUDA_API_VERSION
	.align		4
        /*0000*/ 	.byte	0x04, 0x37
        /*0002*/ 	.short	(.L_7 - .L_6)
.L_6:
        /*0004*/ 	.word	0x00000082


	//----- nvinfo : EIATTR_SPARSE_MMA_MASK
	.align		4
.L_7:
        /*0008*/ 	.byte	0x03, 0x50
        /*000a*/ 	.short	0x0000


	//----- nvinfo : EIATTR_MAXREG_COUNT
	.align		4
        /*000c*/ 	.byte	0x03, 0x1b
        /*000e*/ 	.short	0x00ff


	//----- nvinfo : EIATTR_MERCURY_ISA_VERSION
	.align		4
        /*0010*/ 	.byte	0x03, 0x5f
        /*0012*/ 	.short	0x0101


	//----- nvinfo : EIATTR_VRC_CTA_INIT_COUNT
	.align		4
        /*0014*/ 	.byte	0x02, 0x4a
	.zero		1
	.zero		1


	//----- nvinfo : EIATTR_EXIT_INSTR_OFFSETS
	.align		4
        /*0018*/ 	.byte	0x04, 0x1c
        /*001a*/ 	.short	(.L_9 - .L_8)


	//   ....[0]....
.L_8:
        /*001c*/ 	.word	0x00000010


	//   ....[1]....
        /*0020*/ 	.word	0x00000610


	//----- nvinfo : EIATTR_SW_WAR
	.align		4
.L_9:
        /*0024*/ 	.byte	0x04, 0x36
        /*0026*/ 	.short	(.L_11 - .L_10)
.L_10:
        /*0028*/ 	.word	0x00000008
.L_11:


//--------------------- .nv.callgraph             --------------------------
	.section	.nv.callgraph,"",@"SHT_CUDA_CALLGRAPH"
	.align	4
	.sectionentsize	8
	.align		4
        /*0000*/ 	.word	0x00000000
	.align		4
        /*0004*/ 	.word	0xffffffff
	.align		4
        /*0008*/ 	.word	0x00000000
	.align		4
        /*000c*/ 	.word	0xfffffffe
	.align		4
        /*0010*/ 	.word	0x00000000
	.align		4
        /*0014*/ 	.word	0xfffffffd
	.align		4
        /*0018*/ 	.word	0x00000000
	.align		4
        /*001c*/ 	.word	0xfffffffc


//--------------------- .text.doit                --------------------------
	.section	.text.doit,"ax",@progbits
	.align	128
.text.doit:
        .type           doit,@function
        .size           doit,(.L_x_3 - doit)
        .other          doit,@"STO_CUDA_ENTRY STV_DEFAULT"
doit:
[----:B------:R-:W-:-:S13]  /*0000*/  ISETP.GE.AND P0, PT, R0, R0, PT ;  /* 0x000000000000720c */ /* 0x000fda0003f06270 */
[----:B------:R-:W-:Y:S05]  /*0010*/  @P0 EXIT ;  /* 0x000000000000094d */ /* 0x000fea0003800000 */
[----:B------:R-:W0:Y:S01]  /*0020*/  S2UR UR9, SR_CgaCtaId ;  /* 0x00000000000979c3 */ /* 0x000e220000008800 */
[----:B------:R-:W-:Y:S02]  /*0030*/  UIADD3 UR5, UPT, UPT, UR5, UR5, URZ ;  /* 0x0000000505057290 */ /* 0x000fe4000fffe0ff */
[----:B------:R-:W-:Y:S01]  /*0040*/  UIADD3 UR4, UPT, UPT, UR4, -UR4, URZ ;  /* 0x8000000404047290 */ /* 0x000fe2000fffe0ff */
[----:B------:R-:W-:Y:S01]  /*0050*/  UMOV UR7, 0x400 ;  /* 0x0000040000077882 */ /* 0x000fe20000000000 */
[----:B------:R-:W-:Y:S02]  /*0060*/  UIADD3 UR6, UPT, UPT, UR6, UR6, URZ ;  /* 0x0000000606067290 */ /* 0x000fe4000fffe0ff */
[----:B------:R-:W-:Y:S02]  /*0070*/  UIMAD UR13, UR5, 0x20, UR4 ;  /* 0x00000020050d78a4 */ /* 0x000fe4000f8e0204 */
[----:B------:R-:W-:Y:S02]  /*0080*/  UIADD3 UR4, UPT, UPT, UR7, 0x1000, URZ ;  /* 0x0000100007047890 */ /* 0x000fe4000fffe0ff */
[----:B------:R-:W-:-:S02]  /*0090*/  UIADD3 UR8, UPT, UPT, UR7, 0x2000, URZ ;  /* 0x0000200007087890 */ /* 0x000fc4000fffe0ff */
[----:B------:R-:W-:Y:S02]  /*00a0*/  USHF.L.U32 UR13, UR13, 0x2, URZ ;  /* 0x000000020d0d7899 */ /* 0x000fe400080006ff */
[----:B0-----:R-:W-:Y:S02]  /*00b0*/  ULEA UR4, UR9, UR4, 0x18 ;  /* 0x0000000409047291 */ /* 0x001fe4000f8ec0ff */
[----:B------:R-:W-:Y:S02]  /*00c0*/  ULEA UR8, UR9, UR8, 0x18 ;  /* 0x0000000809087291 */ /* 0x000fe4000f8ec0ff */
[----:B------:R-:W-:Y:S02]  /*00d0*/  UIADD3 UR12, UPT, UPT, UR4, UR13, URZ ;  /* 0x0000000d040c7290 */ /* 0x000fe4000fffe0ff */
[----:B------:R-:W-:Y:S02]  /*00e0*/  ULEA UR7, UR9, UR7, 0x18 ;  /* 0x0000000709077291 */ /* 0x000fe4000f8ec0ff */
[----:B------:R-:W-:Y:S01]  /*00f0*/  UIADD3 UR11, UPT, UPT, UR8, UR13, URZ ;  /* 0x0000000d080b7290 */ /* 0x000fe2000fffe0ff */
[----:B------:R-:W-:-:S11]  /*0100*/  UMOV UR4, UR10 ;  /* 0x0000000a00047c82 */ /* 0x000fd60008000000 */
.L_x_1:
[----:B------:R-:W-:Y:S02]  /*0110*/  UIADD3 UR4, UPT, UPT, UR4, 0x4, URZ ;  /* 0x0000000404047890 */ /* 0x000fe4000fffe0ff */
[----:B------:R-:W-:Y:S02]  /*0120*/  UIADD3 UR14, UPT, UPT, UR7, UR13, URZ ;  /* 0x0000000d070e7290 */ /* 0x000fe4000fffe0ff */
[----:B------:R-:W-:Y:S02]  /*0130*/  UISETP.GE.AND UP1, UPT, UR4, UR5, UPT ;  /* 0x000000050400728c */ /* 0x000fe4000bf26270 */
[----:B------:R-:W-:Y:S01]  /*0140*/  UMOV UR8, UR5 ;  /* 0x0000000500087c82 */ /* 0x000fe20008000000 */
[----:B------:R-:W-:Y:S01]  /*0150*/  UMOV UR10, UR12 ;  /* 0x0000000c000a7c82 */ /* 0x000fe20008000000 */
[----:B0-----:R-:W-:-:S07]  /*0160*/  UMOV UR9, UR11 ;  /* 0x0000000b00097c82 */ /* 0x001fce0008000000 */
.L_x_0:
[----:B------:R-:W-:Y:S01]  /*0170*/  LDS R0, [UR10] ;  /* 0x0000000aff007984 */ /* 0x000fe20008000800 */
[----:B------:R-:W-:-:S03]  /*0180*/  UIADD3 UR8, UPT, UPT, UR8, 0x4, URZ ;  /* 0x0000000408087890 */ /* 0x000fc6000fffe0ff */
[----:B0-----:R-:W0:Y:S01]  /*0190*/  LDS R1, [UR9] ;  /* 0x00000009ff017984 */ /* 0x001e220008000800 */
[----:B------:R-:W-:Y:S01]  /*01a0*/  UISETP.GE.AND UP0, UPT, UR8, UR6, UPT ;  /* 0x000000060800728c */ /* 0x000fe2000bf06270 */
[----:B0-----:R-:W-:-:S05]  /*01b0*/  FMUL.FTZ R0, R0, R1 ;  /* 0x0000000100007220 */ /* 0x001fca0000410000 */
[----:B------:R-:W-:Y:S04]  /*01c0*/  STS [UR14], R0 ;  /* 0x00000000ff007988 */ /* 0x000fe8000800080e */
[----:B------:R-:W-:Y:S04]  /*01d0*/  LDS R1, [UR10+0x4] ;  /* 0x0000040aff017984 */ /* 0x000fe80008000800 */
[----:B------:R-:W0:Y:S02]  /*01e0*/  LDS R2, [UR9+0x4] ;  /* 0x00000409ff027984 */ /* 0x000e240008000800 */
[----:B0-----:R-:W-:-:S05]  /*01f0*/  FMUL.FTZ R1, R1, R2 ;  /* 0x0000000201017220 */ /* 0x001fca0000410000 */
[----:B------:R-:W-:Y:S04]  /*0200*/  STS [UR14+0x4], R1 ;  /* 0x00000401ff007988 */ /* 0x000fe8000800080e */
        /* <DEDUP_REMOVED lines=52> */
[----:B------:R-:W-:Y:S01]  /*0550*/  LDS R3, [UR10+0x18c] ;  /* 0x00018c0aff037984 */ /* 0x000fe20008000800 */
[----:B------:R-:W-:-:S03]  /*0560*/  UIADD3 UR10, UPT, UPT, UR10, 0x200, URZ ;  /* 0x000002000a0a7890 */ /* 0x000fc6000fffe0ff */
[----:B------:R-:W0:Y:S01]  /*0570*/  LDS R4, [UR9+0x18c] ;  /* 0x00018c09ff047984 */ /* 0x000e220008000800 */
[----:B------:R-:W-:Y:S01]  /*0580*/  UIADD3 UR9, UPT, UPT, UR9, 0x200, URZ ;  /* 0x0000020009097890 */ /* 0x000fe2000fffe0ff */
[----:B0-----:R-:W-:-:S05]  /*0590*/  FMUL.FTZ R3, R3, R4 ;  /* 0x0000000403037220 */ /* 0x001fca0000410000 */
[----:B------:R0:W-:Y:S01]  /*05a0*/  STS [UR14+0x18c], R3 ;  /* 0x00018c03ff007988 */ /* 0x0001e2000800080e */
[----:B------:R-:W-:Y:S01]  /*05b0*/  UIADD3 UR14, UPT, UPT, UR14, 0x200, URZ ;  /* 0x000002000e0e7890 */ /* 0x000fe2000fffe0ff */
[----:B------:R-:W-:Y:S11]  /*05c0*/  BRA.U !UP0, `(.L_x_0) ;  /* 0xfffffff908e87547 */ /* 0x000ff6000b83ffff */
[----:B------:R-:W-:Y:S02]  /*05d0*/  UIADD3 UR13, UPT, UPT, UR13, 0x10, URZ ;  /* 0x000000100d0d7890 */ /* 0x000fe4000fffe0ff */
[----:B------:R-:W-:Y:S02]  /*05e0*/  UIADD3 UR11, UPT, UPT, UR11, 0x10, URZ ;  /* 0x000000100b0b7890 */ /* 0x000fe4000fffe0ff */
[----:B------:R-:W-:Y:S01]  /*05f0*/  UIADD3 UR12, UPT, UPT, UR12, 0x10, URZ ;  /* 0x000000100c0c7890 */ /* 0x000fe2000fffe0ff */
[----:B------:R-:W-:Y:S11]  /*0600*/  BRA.U !UP1, `(.L_x_1) ;  /* 0xfffffff909c07547 */ /* 0x000ff6000b83ffff */
[----:B------:R-:W-:Y:S05]  /*0610*/  EXIT ;  /* 0x000000000000794d */ /* 0x000fea0003800000 */
.L_x_2:
[----:B------:R-:W-:-:S00]  /*0620*/  BRA `(.L_x_2) ;  /* 0xfffffffc00fc7947 */ /* 0x000fc0000383ffff */
[----:B------:R-:W-:-:S00]  /*0630*/  NOP ;  /* 0x0000000000007918 */ /* 0x000fc00000000000 */
        /* <DEDUP_REMOVED lines=12> */
.L_x_3:


//--------------------- .nv.shared.doit           --------------------------
	.section	.nv.shared.doit,"aw",@nobits
	.sectionflags	@""
	.align	4
.nv.shared.doit:
	.zero		13312


//--------------------- .nv.shared.reserved.0     --------------------------
	.section	.nv.shared.reserved.0,"aw",@nobits
	.weak		__nv_reservedSMEM_offset_0_alias
	.size		__nv_reservedSMEM_offset_0_alias, 0, 64
	.other		__nv_reservedSMEM_offset_0_alias,@"STO_CUDA_RESERVED_SHARED STV_DEFAULT"
__nv_reservedSMEM_offset_0_alias:
	.zero		0
	.zero		64


//--------------------- .nv.constant0.doit        --------------------------
	.section	.nv.constant0.doit,"a",@progbits
	.sectionflags	@""
	.align	4
.nv.constant0.doit:
	.zero		896


//--------------------- SYMBOLS --------------------------

	.type		.nv.reservedSmem.offset0,@object
	.size		.nv.reservedSmem.offset0,0x4
	.type		.nv.reservedSmem.cap,@object
	.size		.nv.reservedSmem.cap,0x4
